//
// Generated by NVIDIA NVVM Compiler
//
// Compiler Build ID: CL-36424714
// Cuda compilation tools, release 13.0, V13.0.88
// Based on NVVM 20.0.0
//

.version 9.0
.target sm_100
.address_size 64

	// .globl	_Z12mandelKernelffffPiiii

.visible .entry _Z12mandelKernelffffPiiii(
	.param .f32 _Z12mandelKernelffffPiiii_param_0,
	.param .f32 _Z12mandelKernelffffPiiii_param_1,
	.param .f32 _Z12mandelKernelffffPiiii_param_2,
	.param .f32 _Z12mandelKernelffffPiiii_param_3,
	.param .u64 .ptr .align 1 _Z12mandelKernelffffPiiii_param_4,
	.param .u32 _Z12mandelKernelffffPiiii_param_5,
	.param .u32 _Z12mandelKernelffffPiiii_param_6,
	.param .u32 _Z12mandelKernelffffPiiii_param_7
)
{
	.reg .pred 	%p<4>;
	.reg .b32 	%r<19>;
	.reg .b32 	%f<20>;
	.reg .b64 	%rd<5>;

	ld.param.f32 	%f9, [_Z12mandelKernelffffPiiii_param_0];
	ld.param.f32 	%f10, [_Z12mandelKernelffffPiiii_param_1];
	ld.param.f32 	%f11, [_Z12mandelKernelffffPiiii_param_2];
	ld.param.f32 	%f12, [_Z12mandelKernelffffPiiii_param_3];
	ld.param.u64 	%rd1, [_Z12mandelKernelffffPiiii_param_4];
	ld.param.u32 	%r5, [_Z12mandelKernelffffPiiii_param_5];
	ld.param.u32 	%r7, [_Z12mandelKernelffffPiiii_param_6];
	mov.u32 	%r8, %ctaid.x;
	mov.u32 	%r9, %ntid.x;
	mov.u32 	%r10, %tid.x;
	mad.lo.s32 	%r11, %r8, %r9, %r10;
	mov.u32 	%r12, %ctaid.y;
	mov.u32 	%r13, %ntid.y;
	mov.u32 	%r14, %tid.y;
	mad.lo.s32 	%r15, %r12, %r13, %r14;
	mad.lo.s32 	%r1, %r7, %r15, %r11;
	cvt.rn.f32.s32 	%f13, %r11;
	fma.rn.f32 	%f1, %f11, %f13, %f9;
	cvt.rn.f32.u32 	%f14, %r15;
	fma.rn.f32 	%f2, %f12, %f14, %f10;
	setp.lt.s32 	%p1, %r5, 1;
	mov.b32 	%r18, 0;
	@%p1 bra 	$L__BB0_4;
	mov.b32 	%r17, 0;
	mov.f32 	%f18, %f2;
	mov.f32 	%f19, %f1;
$L__BB0_2:
	mul.f32 	%f5, %f19, %f19;
	mul.f32 	%f6, %f18, %f18;
	add.f32 	%f15, %f5, %f6;
	setp.gt.f32 	%p2, %f15, 0f40800000;
	mov.u32 	%r18, %r17;
	@%p2 bra 	$L__BB0_4;
	sub.f32 	%f16, %f5, %f6;
	add.f32 	%f17, %f19, %f19;
	add.f32 	%f19, %f1, %f16;
	fma.rn.f32 	%f18, %f17, %f18, %f2;
	add.s32 	%r17, %r17, 1;
	setp.ne.s32 	%p3, %r17, %r5;
	mov.u32 	%r18, %r5;
	@%p3 bra 	$L__BB0_2;
$L__BB0_4:
	cvta.to.global.u64 	%rd2, %rd1;
	mul.wide.s32 	%rd3, %r1, 4;
	add.s64 	%rd4, %rd2, %rd3;
	st.global.u32 	[%rd4], %r18;
	ret;

}


// ===== COMPILED SASS (sm_100) =====

	.target	sm_100

	.elftype	@"ET_EXEC"


//--------------------- .note.nv.tkinfo           --------------------------
	.section	.note.nv.tkinfo,"",@"SHT_NOTE"
	.sectionflags	@"SHF_NOTE_NV_TKINFO"
	.tkinfo
        /*0018*/ 	.word	0x00000002
        /*0030*/ 	.string	""
        /*0030*/ 	.string	"ptxas"
        /*0030*/ 	.string	"Cuda compilation tools, release 13.0, V13.0.88"
        /*0030*/ 	.string	"Build cuda_13.0.r13.0/compiler.36424714_0"
        /*0030*/ 	.string	"-arch sm_100 -m 64 "



//--------------------- .note.nv.cuinfo           --------------------------
	.section	.note.nv.cuinfo,"",@"SHT_NOTE"
	.sectionflags	@"SHF_NOTE_NV_CUINFO"
        /*0018*/ 	.short	0x0002
        /*001a*/ 	.short	0x0064
        /*001c*/ 	.short	0x0082
	.zero		2


//--------------------- .nv.info                  --------------------------
	.section	.nv.info,"",@"SHT_CUDA_INFO"
	.align	4


	//----- nvinfo : EIATTR_REGCOUNT
	.align		4
        /*0000*/ 	.byte	0x04, 0x2f
        /*0002*/ 	.short	(.L_1 - .L_0)
	.align		4
.L_0:
        /*0004*/ 	.word	index@(_Z12mandelKernelffffPiiii)
        /*0008*/ 	.word	0x00000010


	//----- nvinfo : EIATTR_FRAME_SIZE
	.align		4
.L_1:
        /*000c*/ 	.byte	0x04, 0x11
        /*000e*/ 	.short	(.L_3 - .L_2)
	.align		4
.L_2:
        /*0010*/ 	.word	index@(_Z12mandelKernelffffPiiii)
        /*0014*/ 	.word	0x00000000


	//----- nvinfo : EIATTR_MIN_STACK_SIZE
	.align		4
.L_3:
        /*0018*/ 	.byte	0x04, 0x12
        /*001a*/ 	.short	(.L_5 - .L_4)
	.align		4
.L_4:
        /*001c*/ 	.word	index@(_Z12mandelKernelffffPiiii)
        /*0020*/ 	.word	0x00000000
.L_5:


//--------------------- .nv.compat                --------------------------
	.section	.nv.compat,"",@"SHT_CUDA_COMPAT_INFO"
	.align	4
        /*0000*/ 	.byte	0x02, 0x09, 0x00, 0x00, 0x02, 0x02, 0x01, 0x00, 0x02, 0x05, 0x05, 0x00, 0x03, 0x07, 0x01, 0x01
        /*0010*/ 	.byte	0x02, 0x03, 0x00, 0x00, 0x02, 0x06, 0x01, 0x00, 0x04, 0x0b, 0x08, 0x00, 0x01, 0x00, 0x00, 0x00
        /*0020*/ 	.byte	0x00, 0x00, 0x00, 0x00


//--------------------- .nv.info._Z12mandelKernelffffPiiii --------------------------
	.section	.nv.info._Z12mandelKernelffffPiiii,"",@"SHT_CUDA_INFO"
	.sectionflags	@""
	.align	4


	//----- nvinfo : EIATTR_CUDA_API_VERSION
	.align		4
        /*0000*/ 	.byte	0x04, 0x37
        /*0002*/ 	.short	(.L_7 - .L_6)
.L_6:
        /*0004*/ 	.word	0x00000082


	//----- nvinfo : EIATTR_KPARAM_INFO
	.align		4
.L_7:
        /*0008*/ 	.byte	0x04, 0x17
        /*000a*/ 	.short	(.L_9 - .L_8)
.L_8:
        /*000c*/ 	.word	0x00000000
        /*0010*/ 	.short	0x0007
        /*0012*/ 	.short	0x0020
        /*0014*/ 	.byte	0x00, 0xf0, 0x11, 0x00


	//----- nvinfo : EIATTR_KPARAM_INFO
	.align		4
.L_9:
        /*0018*/ 	.byte	0x04, 0x17
        /*001a*/ 	.short	(.L_11 - .L_10)
.L_10:
        /*001c*/ 	.word	0x00000000
        /*0020*/ 	.short	0x0006
        /*0022*/ 	.short	0x001c
        /*0024*/ 	.byte	0x00, 0xf0, 0x11, 0x00


	//----- nvinfo : EIATTR_KPARAM_INFO
	.align		4
.L_11:
        /*0028*/ 	.byte	0x04, 0x17
        /*002a*/ 	.short	(.L_13 - .L_12)
.L_12:
        /*002c*/ 	.word	0x00000000
        /*0030*/ 	.short	0x0005
        /*0032*/ 	.short	0x0018
        /*0034*/ 	.byte	0x00, 0xf0, 0x11, 0x00


	//----- nvinfo : EIATTR_KPARAM_INFO
	.align		4
.L_13:
        /*0038*/ 	.byte	0x04, 0x17
        /*003a*/ 	.short	(.L_15 - .L_14)
.L_14:
        /*003c*/ 	.word	0x00000000
        /*0040*/ 	.short	0x0004
        /*0042*/ 	.short	0x0010
        /*0044*/ 	.byte	0x00, 0xf5, 0x21, 0x00


	//----- nvinfo : EIATTR_KPARAM_INFO
	.align		4
.L_15:
        /*0048*/ 	.byte	0x04, 0x17
        /*004a*/ 	.short	(.L_17 - .L_16)
.L_16:
        /*004c*/ 	.word	0x00000000
        /*0050*/ 	.short	0x0003
        /*0052*/ 	.short	0x000c
        /*0054*/ 	.byte	0x00, 0xf0, 0x11, 0x00


	//----- nvinfo : EIATTR_KPARAM_INFO
	.align		4
.L_17:
        /*0058*/ 	.byte	0x04, 0x17
        /*005a*/ 	.short	(.L_19 - .L_18)
.L_18:
        /*005c*/ 	.word	0x00000000
        /*0060*/ 	.short	0x0002
        /*0062*/ 	.short	0x0008
        /*0064*/ 	.byte	0x00, 0xf0, 0x11, 0x00


	//----- nvinfo : EIATTR_KPARAM_INFO
	.align		4
.L_19:
        /*0068*/ 	.byte	0x04, 0x17
        /*006a*/ 	.short	(.L_21 - .L_20)
.L_20:
        /*006c*/ 	.word	0x00000000
        /*0070*/ 	.short	0x0001
        /*0072*/ 	.short	0x0004
        /*0074*/ 	.byte	0x00, 0xf0, 0x11, 0x00


	//----- nvinfo : EIATTR_KPARAM_INFO
	.align		4
.L_21:
        /*0078*/ 	.byte	0x04, 0x17
        /*007a*/ 	.short	(.L_23 - .L_22)
.L_22:
        /*007c*/ 	.word	0x00000000
        /*0080*/ 	.short	0x0000
        /*0082*/ 	.short	0x0000
        /*0084*/ 	.byte	0x00, 0xf0, 0x11, 0x00


	//----- nvinfo : EIATTR_SPARSE_MMA_MASK
	.align		4
.L_23:
        /*0088*/ 	.byte	0x03, 0x50
        /*008a*/ 	.short	0x0000


	//----- nvinfo : EIATTR_MAXREG_COUNT
	.align		4
        /*008c*/ 	.byte	0x03, 0x1b
        /*008e*/ 	.short	0x00ff


	//----- nvinfo : EIATTR_MERCURY_ISA_VERSION
	.align		4
        /*0090*/ 	.byte	0x03, 0x5f
        /*0092*/ 	.short	0x0101


	//----- nvinfo : EIATTR_VRC_CTA_INIT_COUNT
	.align		4
        /*0094*/ 	.byte	0x02, 0x4a
	.zero		1
	.zero		1


	//----- nvinfo : EIATTR_EXIT_INSTR_OFFSETS
	.align		4
        /*0098*/ 	.byte	0x04, 0x1c
        /*009a*/ 	.short	(.L_25 - .L_24)


	//   ....[0]....
.L_24:
        /*009c*/ 	.word	0x000002c0


	//----- nvinfo : EIATTR_CRS_STACK_SIZE
	.align		4
.L_25:
        /*00a0*/ 	.byte	0x04, 0x1e
        /*00a2*/ 	.short	(.L_27 - .L_26)
.L_26:
        /*00a4*/ 	.word	0x00000000


	//----- nvinfo : EIATTR_CBANK_PARAM_SIZE
	.align		4
.L_27:
        /*00a8*/ 	.byte	0x03, 0x19
        /*00aa*/ 	.short	0x0024


	//----- nvinfo : EIATTR_PARAM_CBANK
	.align		4
        /*00ac*/ 	.byte	0x04, 0x0a
        /*00ae*/ 	.short	(.L_29 - .L_28)
	.align		4
.L_28:
        /*00b0*/ 	.word	index@(.nv.constant0._Z12mandelKernelffffPiiii)
        /*00b4*/ 	.short	0x0380
        /*00b6*/ 	.short	0x0024


	//----- nvinfo : EIATTR_SW_WAR
	.align		4
.L_29:
        /*00b8*/ 	.byte	0x04, 0x36
        /*00ba*/ 	.short	(.L_31 - .L_30)
.L_30:
        /*00bc*/ 	.word	0x00000008
.L_31:


//--------------------- .nv.callgraph             --------------------------
	.section	.nv.callgraph,"",@"SHT_CUDA_CALLGRAPH"
	.align	4
	.sectionentsize	8
	.align		4
        /*0000*/ 	.word	0x00000000
	.align		4
        /*0004*/ 	.word	0xffffffff
	.align		4
        /*0008*/ 	.word	0x00000000
	.align		4
        /*000c*/ 	.word	0xfffffffe
	.align		4
        /*0010*/ 	.word	0x00000000
	.align		4
        /*0014*/ 	.word	0xfffffffd
	.align		4
        /*0018*/ 	.word	0x00000000
	.align		4
        /*001c*/ 	.word	0xfffffffc


//--------------------- .text._Z12mandelKernelffffPiiii --------------------------
	.section	.text._Z12mandelKernelffffPiiii,"ax",@progbits
	.align	128
        .global         _Z12mandelKernelffffPiiii
        .type           _Z12mandelKernelffffPiiii,@function
        .size           _Z12mandelKernelffffPiiii,(.L_x_4 - _Z12mandelKernelffffPiiii)
        .other          _Z12mandelKernelffffPiiii,@"STO_CUDA_ENTRY STV_DEFAULT"
_Z12mandelKernelffffPiiii:
.text._Z12mandelKernelffffPiiii:
[----:B------:R-:W-:Y:S01]  /*0000*/  LDC R1, c[0x0][0x37c] ;  /* 0x0000df00ff017b82 */ /* 0x000fe20000000800 */
[----:B------:R-:W0:Y:S07]  /*0010*/  S2R R3, SR_TID.X ;  /* 0x0000000000037919 */ /* 0x000e2e0000002100 */
[----:B------:R-:W0:Y:S01]  /*0020*/  S2UR UR4, SR_CTAID.X ;  /* 0x00000000000479c3 */ /* 0x000e220000002500 */
[----:B------:R-:W1:Y:S01]  /*0030*/  LDCU.64 UR6, c[0x0][0x398] ;  /* 0x00007300ff0677ac */ /* 0x000e620008000a00 */
[----:B------:R-:W2:Y:S06]  /*0040*/  S2R R5, SR_TID.Y ;  /* 0x0000000000057919 */ /* 0x000eac0000002200 */
[----:B------:R-:W0:Y:S08]  /*0050*/  LDC R0, c[0x0][0x360] ;  /* 0x0000d800ff007b82 */ /* 0x000e300000000800 */
[----:B------:R-:W2:Y:S01]  /*0060*/  S2UR UR5, SR_CTAID.Y ;  /* 0x00000000000579c3 */ /* 0x000ea20000002600 */
[----:B-1----:R-:W-:-:S07]  /*0070*/  UISETP.GE.AND UP0, UPT, UR6, 0x1, UPT ;  /* 0x000000010600788c */ /* 0x002fce000bf06270 */
[----:B------:R-:W2:Y:S08]  /*0080*/  LDC R2, c[0x0][0x364] ;  /* 0x0000d900ff027b82 */ /* 0x000eb00000000800 */
[----:B------:R-:W1:Y:S01]  /*0090*/  LDC.64 R10, c[0x0][0x380] ;  /* 0x0000e000ff0a7b82 */ /* 0x000e620000000a00 */
[----:B0-----:R-:W-:-:S05]  /*00a0*/  IMAD R0, R0, UR4, R3 ;  /* 0x0000000400007c24 */ /* 0x001fca000f8e0203 */
[----:B------:R-:W-:Y:S02]  /*00b0*/  I2FP.F32.S32 R7, R0 ;  /* 0x0000000000077245 */ /* 0x000fe40000201400 */
[----:B------:R-:W1:Y:S01]  /*00c0*/  LDC.64 R8, c[0x0][0x388] ;  /* 0x0000e200ff087b82 */ /* 0x000e620000000a00 */
[----:B--2---:R-:W-:Y:S01]  /*00d0*/  IMAD R3, R2, UR5, R5 ;  /* 0x0000000502037c24 */ /* 0x004fe2000f8e0205 */
[----:B------:R-:W0:Y:S03]  /*00e0*/  LDCU.64 UR4, c[0x0][0x358] ;  /* 0x00006b00ff0477ac */ /* 0x000e260008000a00 */
[----:B------:R-:W-:Y:S01]  /*00f0*/  IMAD R5, R3, UR7, R0 ;  /* 0x0000000703057c24 */ /* 0x000fe2000f8e0200 */
[----:B------:R-:W-:-:S05]  /*0100*/  I2FP.F32.U32 R2, R3 ;  /* 0x0000000300027245 */ /* 0x000fca0000201000 */
[----:B-1----:R-:W-:Y:S01]  /*0110*/  FFMA R2, R2, R9, R11 ;  /* 0x0000000902027223 */ /* 0x002fe2000000000b */
[----:B------:R-:W-:Y:S02]  /*0120*/  HFMA2 R9, -RZ, RZ, 0, 0 ;  /* 0x00000000ff097431 */ /* 0x000fe400000001ff */
[----:B------:R-:W-:Y:S01]  /*0130*/  FFMA R7, R7, R8, R10 ;  /* 0x0000000807077223 */ /* 0x000fe2000000000a */
[----:B0-----:R-:W-:Y:S06]  /*0140*/  BRA.U !UP0, `(.L_x_0) ;  /* 0x0000000108507547 */ /* 0x001fec000b800000 */
[----:B------:R-:W-:Y:S01]  /*0150*/  BSSY.RECONVERGENT B0, `(.L_x_0) ;  /* 0x0000013000007945 */ /* 0x000fe20003800200 */
[----:B------:R-:W-:Y:S01]  /*0160*/  MOV R9, RZ ;  /* 0x000000ff00097202 */ /* 0x000fe20000000f00 */
[----:B------:R-:W0:Y:S01]  /*0170*/  LDCU UR6, c[0x0][0x398] ;  /* 0x00007300ff0677ac */ /* 0x000e220008000800 */
[----:B------:R-:W-:Y:S02]  /*0180*/  MOV R3, R2 ;  /* 0x0000000200037202 */ /* 0x000fe40000000f00 */
[----:B------:R-:W-:Y:S01]  /*0190*/  MOV R0, R7 ;  /* 0x0000000700007202 */ /* 0x000fe20000000f00 */
[----:B------:R-:W1:Y:S06]  /*01a0*/  LDCU UR7, c[0x0][0x398] ;  /* 0x00007300ff0777ac */ /* 0x000e6c0008000800 */
.L_x_2:
[----:B------:R-:W-:Y:S01]  /*01b0*/  FMUL R4, R0, R0 ;  /* 0x0000000000047220 */ /* 0x000fe20000400000 */
[----:B------:R-:W-:-:S04]  /*01c0*/  FMUL R13, R3, R3 ;  /* 0x00000003030d7220 */ /* 0x000fc80000400000 */
[----:B------:R-:W-:-:S05]  /*01d0*/  FADD R6, R4, R13 ;  /* 0x0000000d04067221 */ /* 0x000fca0000000000 */
[----:B------:R-:W-:-:S13]  /*01e0*/  FSETP.GT.AND P0, PT, R6, 4, PT ;  /* 0x408000000600780b */ /* 0x000fda0003f04000 */
[----:B------:R-:W-:Y:S05]  /*01f0*/  @P0 BRA `(.L_x_1) ;  /* 0x0000000000200947 */ /* 0x000fea0003800000 */
[----:B------:R-:W-:Y:S01]  /*0200*/  IADD3 R9, PT, PT, R9, 0x1, RZ ;  /* 0x0000000109097810 */ /* 0x000fe20007ffe0ff */
[----:B------:R-:W-:Y:S01]  /*0210*/  FADD R11, R0, R0 ;  /* 0x00000000000b7221 */ /* 0x000fe20000000000 */
[----:B------:R-:W-:Y:S02]  /*0220*/  FADD R0, R4, -R13 ;  /* 0x8000000d04007221 */ /* 0x000fe40000000000 */
[----:B-1----:R-:W-:Y:S01]  /*0230*/  ISETP.NE.AND P0, PT, R9, UR7, PT ;  /* 0x0000000709007c0c */ /* 0x002fe2000bf05270 */
[----:B------:R-:W-:Y:S01]  /*0240*/  FFMA R3, R11, R3, R2 ;  /* 0x000000030b037223 */ /* 0x000fe20000000002 */
[----:B------:R-:W-:-:S11]  /*0250*/  FADD R0, R7, R0 ;  /* 0x0000000007007221 */ /* 0x000fd60000000000 */
[----:B------:R-:W-:Y:S05]  /*0260*/  @P0 BRA `(.L_x_2) ;  /* 0xfffffffc00d00947 */ /* 0x000fea000383ffff */
[----:B0-----:R-:W-:-:S07]  /*0270*/  MOV R9, UR6 ;  /* 0x0000000600097c02 */ /* 0x001fce0008000f00 */
.L_x_1:
[----:B01----:R-:W-:Y:S05]  /*0280*/  BSYNC.RECONVERGENT B0 ;  /* 0x0000000000007941 */ /* 0x003fea0003800200 */
.L_x_0:
[----:B------:R-:W0:Y:S02]  /*0290*/  LDC.64 R2, c[0x0][0x390] ;  /* 0x0000e400ff027b82 */ /* 0x000e240000000a00 */
[----:B0-----:R-:W-:-:S05]  /*02a0*/  IMAD.WIDE R2, R5, 0x4, R2 ;  /* 0x0000000405027825 */ /* 0x001fca00078e0202 */
[----:B------:R-:W-:Y:S01]  /*02b0*/  STG.E desc[UR4][R2.64], R9 ;  /* 0x0000000902007986 */ /* 0x000fe2000c101904 */
[----:B------:R-:W-:Y:S05]  /*02c0*/  EXIT ;  /* 0x000000000000794d */ /* 0x000fea0003800000 */
.L_x_3:
[----:B------:R-:W-:-:S00]  /*02d0*/  BRA `(.L_x_3) ;  /* 0xfffffffc00fc7947 */ /* 0x000fc0000383ffff */
[----:B------:R-:W-:-:S00]  /*02e0*/  NOP ;  /* 0x0000000000007918 */ /* 0x000fc00000000000 */
        /* <DEDUP_REMOVED lines=9> */
.L_x_4:


//--------------------- .nv.shared.reserved.0     --------------------------
	.section	.nv.shared.reserved.0,"aw",@nobits
	.weak		__nv_reservedSMEM_offset_0_alias
	.size		__nv_reservedSMEM_offset_0_alias, 0, 64
	.other		__nv_reservedSMEM_offset_0_alias,@"STO_CUDA_RESERVED_SHARED STV_DEFAULT"
__nv_reservedSMEM_offset_0_alias:
	.zero		0
	.zero		64


//--------------------- .nv.constant0._Z12mandelKernelffffPiiii --------------------------
	.section	.nv.constant0._Z12mandelKernelffffPiiii,"a",@progbits
	.sectionflags	@""
	.align	4
.nv.constant0._Z12mandelKernelffffPiiii:
	.zero		932


//--------------------- SYMBOLS --------------------------

	.type		.nv.reservedSmem.offset0,@object
	.size		.nv.reservedSmem.offset0,0x4
